//
// Generated by NVIDIA NVVM Compiler
//
// Compiler Build ID: CL-36424714
// Cuda compilation tools, release 13.0, V13.0.88
// Based on NVVM 20.0.0
//

.version 9.0
.target sm_100
.address_size 64

	// .globl	_Z5hellov
.extern .func  (.param .b32 func_retval0) vprintf
(
	.param .b64 vprintf_param_0,
	.param .b64 vprintf_param_1
)
;
.global .align 1 .b8 $str[33] = {72, 101, 108, 108, 111, 32, 102, 114, 111, 109, 32, 98, 108, 111, 99, 107, 58, 32, 37, 117, 44, 32, 116, 104, 114, 101, 97, 100, 58, 37, 117, 10};

.visible .entry _Z5hellov()
{
	.local .align 8 .b8 	__local_depot0[8];
	.reg .b64 	%SP;
	.reg .b64 	%SPL;
	.reg .b32 	%r<5>;
	.reg .b64 	%rd<5>;

	mov.u64 	%SPL, __local_depot0;
	cvta.local.u64 	%SP, %SPL;
	add.u64 	%rd1, %SP, 0;
	add.u64 	%rd2, %SPL, 0;
	mov.u32 	%r1, %ctaid.x;
	mov.u32 	%r2, %tid.x;
	st.local.v2.u32 	[%rd2], {%r1, %r2};
	mov.u64 	%rd3, $str;
	cvta.global.u64 	%rd4, %rd3;
	{ // callseq 0, 0
	.param .b64 param0;
	st.param.b64 	[param0], %rd4;
	.param .b64 param1;
	st.param.b64 	[param1], %rd1;
	.param .b32 retval0;
	call.uni (retval0), 
	vprintf, 
	(
	param0, 
	param1
	);
	ld.param.b32 	%r3, [retval0];
	} // callseq 0
	ret;

}


// ===== COMPILED SASS (sm_100) =====

	.target	sm_100

	.elftype	@"ET_EXEC"


//--------------------- .note.nv.tkinfo           --------------------------
	.section	.note.nv.tkinfo,"",@"SHT_NOTE"
	.sectionflags	@"SHF_NOTE_NV_TKINFO"
	.tkinfo
        /*0018*/ 	.word	0x00000002
        /*0030*/ 	.string	""
        /*0030*/ 	.string	"ptxas"
        /*0030*/ 	.string	"Cuda compilation tools, release 13.0, V13.0.88"
        /*0030*/ 	.string	"Build cuda_13.0.r13.0/compiler.36424714_0"
        /*0030*/ 	.string	"-arch sm_100 -m 64 "



//--------------------- .note.nv.cuinfo           --------------------------
	.section	.note.nv.cuinfo,"",@"SHT_NOTE"
	.sectionflags	@"SHF_NOTE_NV_CUINFO"
        /*0018*/ 	.short	0x0002
        /*001a*/ 	.short	0x0064
        /*001c*/ 	.short	0x0082
	.zero		2


//--------------------- .nv.info                  --------------------------
	.section	.nv.info,"",@"SHT_CUDA_INFO"
	.align	4


	//----- nvinfo : EIATTR_REGCOUNT
	.align		4
        /*0000*/ 	.byte	0x04, 0x2f
        /*0002*/ 	.short	(.L_2 - .L_1)
	.align		4
.L_1:
        /*0004*/ 	.word	index@(_Z5hellov)
        /*0008*/ 	.word	0x00000018


	//----- nvinfo : EIATTR_FRAME_SIZE
	.align		4
.L_2:
        /*000c*/ 	.byte	0x04, 0x11
        /*000e*/ 	.short	(.L_4 - .L_3)
	.align		4
.L_3:
        /*0010*/ 	.word	index@(_Z5hellov)
        /*0014*/ 	.word	0x00000008


	//----- nvinfo : EIATTR_MIN_STACK_SIZE
	.align		4
.L_4:
        /*0018*/ 	.byte	0x04, 0x12
        /*001a*/ 	.short	(.L_6 - .L_5)
	.align		4
.L_5:
        /*001c*/ 	.word	index@(_Z5hellov)
        /*0020*/ 	.word	0x00000008
.L_6:


//--------------------- .nv.compat                --------------------------
	.section	.nv.compat,"",@"SHT_CUDA_COMPAT_INFO"
	.align	4
        /*0000*/ 	.byte	0x02, 0x09, 0x00, 0x00, 0x02, 0x02, 0x01, 0x00, 0x02, 0x05, 0x05, 0x00, 0x03, 0x07, 0x01, 0x01
        /*0010*/ 	.byte	0x02, 0x03, 0x00, 0x00, 0x02, 0x06, 0x01, 0x00, 0x04, 0x0b, 0x08, 0x00, 0x09, 0x00, 0x00, 0x00
        /*0020*/ 	.byte	0x00, 0x00, 0x00, 0x00


//--------------------- .nv.info._Z5hellov        --------------------------
	.section	.nv.info._Z5hellov,"",@"SHT_CUDA_INFO"
	.sectionflags	@""
	.align	4


	//----- nvinfo : EIATTR_CUDA_API_VERSION
	.align		4
        /*0000*/ 	.byte	0x04, 0x37
        /*0002*/ 	.short	(.L_8 - .L_7)
.L_7:
        /*0004*/ 	.word	0x00000082


	//----- nvinfo : EIATTR_SPARSE_MMA_MASK
	.align		4
.L_8:
        /*0008*/ 	.byte	0x03, 0x50
        /*000a*/ 	.short	0x0000


	//----- nvinfo : EIATTR_MAXREG_COUNT
	.align		4
        /*000c*/ 	.byte	0x03, 0x1b
        /*000e*/ 	.short	0x00ff


	//----- nvinfo : EIATTR_EXTERNS
	.align		4
        /*0010*/ 	.byte	0x04, 0x0f
        /*0012*/ 	.short	(.L_10 - .L_9)


	//   ....[0]....
	.align		4
.L_9:
        /*0014*/ 	.word	index@(vprintf)


	//----- nvinfo : EIATTR_MERCURY_ISA_VERSION
	.align		4
.L_10:
        /*0018*/ 	.byte	0x03, 0x5f
        /*001a*/ 	.short	0x0101


	//----- nvinfo : EIATTR_VRC_CTA_INIT_COUNT
	.align		4
        /*001c*/ 	.byte	0x02, 0x4a
	.zero		1
	.zero		1


	//----- nvinfo : EIATTR_SYSCALL_OFFSETS
	.align		4
        /*0020*/ 	.byte	0x04, 0x46
        /*0022*/ 	.short	(.L_12 - .L_11)


	//   ....[0]....
.L_11:
        /*0024*/ 	.word	0x000000f0


	//----- nvinfo : EIATTR_EXIT_INSTR_OFFSETS
	.align		4
.L_12:
        /*0028*/ 	.byte	0x04, 0x1c
        /*002a*/ 	.short	(.L_14 - .L_13)


	//   ....[0]....
.L_13:
        /*002c*/ 	.word	0x00000100


	//----- nvinfo : EIATTR_SW_WAR
	.align		4
.L_14:
        /*0030*/ 	.byte	0x04, 0x36
        /*0032*/ 	.short	(.L_16 - .L_15)
.L_15:
        /*0034*/ 	.word	0x00000008
.L_16:


//--------------------- .nv.callgraph             --------------------------
	.section	.nv.callgraph,"",@"SHT_CUDA_CALLGRAPH"
	.align	4
	.sectionentsize	8
	.align		4
        /*0000*/ 	.word	0x00000000
	.align		4
        /*0004*/ 	.word	0xffffffff
	.align		4
        /*0008*/ 	.word	index@(_Z5hellov)
	.align		4
        /*000c*/ 	.word	index@(vprintf)
	.align		4
        /*0010*/ 	.word	0x00000000
	.align		4
        /*0014*/ 	.word	0xfffffffe
	.align		4
        /*0018*/ 	.word	0x00000000
	.align		4
        /*001c*/ 	.word	0xfffffffd
	.align		4
        /*0020*/ 	.word	0x00000000
	.align		4
        /*0024*/ 	.word	0xfffffffc


//--------------------- .nv.constant4             --------------------------
	.section	.nv.constant4,"a",@progbits
	.align	8
	.align		8
.nv.constant4:
        /*0000*/ 	.dword	vprintf
	.align		8
        /*0008*/ 	.dword	$str


//--------------------- .text._Z5hellov           --------------------------
	.section	.text._Z5hellov,"ax",@progbits
	.align	128
        .global         _Z5hellov
        .type           _Z5hellov,@function
        .size           _Z5hellov,(.L_x_2 - _Z5hellov)
        .other          _Z5hellov,@"STO_CUDA_ENTRY STV_DEFAULT"
_Z5hellov:
.text._Z5hellov:
[----:B------:R-:W0:Y:S01]  /*0000*/  LDC R1, c[0x0][0x37c] ;  /* 0x0000df00ff017b82 */ /* 0x000e220000000800 */
[----:B------:R-:W1:Y:S01]  /*0010*/  S2R R8, SR_CTAID.X ;  /* 0x0000000000087919 */ /* 0x000e620000002500 */
[----:B0-----:R-:W-:Y:S01]  /*0020*/  VIADD R1, R1, 0xfffffff8 ;  /* 0xfffffff801017836 */ /* 0x001fe20000000000 */
[----:B------:R-:W-:Y:S01]  /*0030*/  MOV R0, 0x0 ;  /* 0x0000000000007802 */ /* 0x000fe20000000f00 */
[----:B------:R-:W0:Y:S01]  /*0040*/  LDCU UR4, c[0x0][0x2f8] ;  /* 0x00005f00ff0477ac */ /* 0x000e220008000800 */
[----:B------:R-:W1:Y:S03]  /*0050*/  S2R R9, SR_TID.X ;  /* 0x0000000000097919 */ /* 0x000e660000002100 */
[----:B------:R2:W3:Y:S01]  /*0060*/  LDC.64 R2, c[0x4][R0] ;  /* 0x0100000000027b82 */ /* 0x0004e20000000a00 */
[----:B------:R-:W4:Y:S01]  /*0070*/  LDCU.64 UR6, c[0x4][0x8] ;  /* 0x01000100ff0677ac */ /* 0x000f220008000a00 */
[----:B------:R-:W5:Y:S01]  /*0080*/  LDCU UR5, c[0x0][0x2fc] ;  /* 0x00005f80ff0577ac */ /* 0x000f620008000800 */
[----:B0-----:R-:W-:Y:S01]  /*0090*/  IADD3 R6, P0, PT, R1, UR4, RZ ;  /* 0x0000000401067c10 */ /* 0x001fe2000ff1e0ff */
[----:B----4-:R-:W-:Y:S01]  /*00a0*/  IMAD.U32 R4, RZ, RZ, UR6 ;  /* 0x00000006ff047e24 */ /* 0x010fe2000f8e00ff */
[----:B------:R-:W-:-:S03]  /*00b0*/  MOV R5, UR7 ;  /* 0x0000000700057c02 */ /* 0x000fc60008000f00 */
[----:B-----5:R-:W-:Y:S01]  /*00c0*/  IMAD.X R7, RZ, RZ, UR5, P0 ;  /* 0x00000005ff077e24 */ /* 0x020fe200080e06ff */
[----:B-1----:R2:W-:Y:S07]  /*00d0*/  STL.64 [R1], R8 ;  /* 0x0000000801007387 */ /* 0x0025ee0000100a00 */
[----:B------:R-:W-:-:S07]  /*00e0*/  LEPC R20, `(.L_x_0) ;  /* 0x000000001014794e */ /* 0x000fce0000000000 */
[----:B--23--:R-:W-:Y:S05]  /*00f0*/  CALL.ABS.NOINC R2 ;  /* 0x0000000002007343 */ /* 0x00cfea0003c00000 */
.L_x_0:
[----:B------:R-:W-:Y:S05]  /*0100*/  EXIT ;  /* 0x000000000000794d */ /* 0x000fea0003800000 */
.L_x_1:
[----:B------:R-:W-:-:S00]  /*0110*/  BRA `(.L_x_1) ;  /* 0xfffffffc00fc7947 */ /* 0x000fc0000383ffff */
[----:B------:R-:W-:-:S00]  /*0120*/  NOP ;  /* 0x0000000000007918 */ /* 0x000fc00000000000 */
        /* <DEDUP_REMOVED lines=13> */
.L_x_2:


//--------------------- .nv.global.init           --------------------------
	.section	.nv.global.init,"aw",@progbits
.nv.global.init:
	.type		$str,@object
	.size		$str,(.L_0 - $str)
$str:
        /*0000*/ 	.byte	0x48, 0x65, 0x6c, 0x6c, 0x6f, 0x20, 0x66, 0x72, 0x6f, 0x6d, 0x20, 0x62, 0x6c, 0x6f, 0x63, 0x6b
        /*0010*/ 	.byte	0x3a, 0x20, 0x25, 0x75, 0x2c, 0x20, 0x74, 0x68, 0x72, 0x65, 0x61, 0x64, 0x3a, 0x25, 0x75, 0x0a
        /*0020*/ 	.byte	0x00
.L_0:


//--------------------- .nv.shared.reserved.0     --------------------------
	.section	.nv.shared.reserved.0,"aw",@nobits
	.weak		__nv_reservedSMEM_offset_0_alias
	.size		__nv_reservedSMEM_offset_0_alias, 0, 64
	.other		__nv_reservedSMEM_offset_0_alias,@"STO_CUDA_RESERVED_SHARED STV_DEFAULT"
__nv_reservedSMEM_offset_0_alias:
	.zero		0
	.zero		64


//--------------------- .nv.constant0._Z5hellov   --------------------------
	.section	.nv.constant0._Z5hellov,"a",@progbits
	.sectionflags	@""
	.align	4
.nv.constant0._Z5hellov:
	.zero		896


//--------------------- SYMBOLS --------------------------

	.type		.nv.reservedSmem.offset0,@object
	.size		.nv.reservedSmem.offset0,0x4
	.type		vprintf,@function
